//
// Generated by NVIDIA NVVM Compiler
//
// Compiler Build ID: CL-36424714
// Cuda compilation tools, release 13.0, V13.0.88
// Based on NVVM 20.0.0
//

.version 9.0
.target sm_100
.address_size 64

	// .globl	_Z17cooperativeKernelPfi

.visible .entry _Z17cooperativeKernelPfi(
	.param .u64 .ptr .align 1 _Z17cooperativeKernelPfi_param_0,
	.param .u32 _Z17cooperativeKernelPfi_param_1
)
{
	.reg .pred 	%p<10>;
	.reg .b32 	%r<30>;
	.reg .b32 	%f<14>;
	.reg .b64 	%rd<5>;

	ld.param.u64 	%rd2, [_Z17cooperativeKernelPfi_param_0];
	ld.param.u32 	%r3, [_Z17cooperativeKernelPfi_param_1];
	cvta.to.global.u64 	%rd3, %rd2;
	mov.u32 	%r4, %ctaid.x;
	mov.u32 	%r5, %ntid.x;
	mov.u32 	%r6, %tid.x;
	mov.u32 	%r7, %tid.y;
	mov.u32 	%r8, %tid.z;
	mov.u32 	%r9, %ntid.y;
	mad.lo.s32 	%r10, %r8, %r9, %r7;
	mad.lo.s32 	%r1, %r10, %r5, %r6;
	mad.lo.s32 	%r2, %r4, %r5, %r1;
	setp.ge.s32 	%p1, %r2, %r3;
	mul.wide.s32 	%rd4, %r2, 4;
	add.s64 	%rd1, %rd3, %rd4;
	@%p1 bra 	$L__BB0_2;
	ld.global.f32 	%f2, [%rd1];
	add.f32 	%f3, %f2, %f2;
	st.global.f32 	[%rd1], %f3;
$L__BB0_2:
	setp.ge.s32 	%p2, %r2, %r3;
	barrier.sync 	0;
	@%p2 bra 	$L__BB0_6;
	ld.global.f32 	%f4, [%rd1];
	mov.b32 	%r11, %f4;
	shfl.sync.down.b32	%r12|%p3, %r11, 16, 31, -1;
	mov.b32 	%f5, %r12;
	add.f32 	%f6, %f4, %f5;
	mov.b32 	%r13, %f6;
	shfl.sync.down.b32	%r14|%p4, %r13, 8, 31, -1;
	mov.b32 	%f7, %r14;
	add.f32 	%f8, %f6, %f7;
	mov.b32 	%r15, %f8;
	shfl.sync.down.b32	%r16|%p5, %r15, 4, 31, -1;
	mov.b32 	%f9, %r16;
	add.f32 	%f10, %f8, %f9;
	mov.b32 	%r17, %f10;
	shfl.sync.down.b32	%r18|%p6, %r17, 2, 31, -1;
	mov.b32 	%f11, %r18;
	add.f32 	%f12, %f10, %f11;
	mov.b32 	%r19, %f12;
	shfl.sync.down.b32	%r20|%p7, %r19, 1, 31, -1;
	mov.b32 	%f13, %r20;
	add.f32 	%f1, %f12, %f13;
	and.b32  	%r21, %r1, 31;
	setp.ne.s32 	%p8, %r21, 0;
	@%p8 bra 	$L__BB0_6;
	shr.s32 	%r22, %r2, 31;
	shr.u32 	%r23, %r22, 27;
	add.s32 	%r24, %r2, %r23;
	shr.s32 	%r25, %r24, 5;
	shr.s32 	%r26, %r3, 31;
	shr.u32 	%r27, %r26, 27;
	add.s32 	%r28, %r3, %r27;
	shr.s32 	%r29, %r28, 5;
	setp.ge.s32 	%p9, %r25, %r29;
	@%p9 bra 	$L__BB0_6;
	st.global.f32 	[%rd1], %f1;
$L__BB0_6:
	ret;

}


// ===== COMPILED SASS (sm_100) =====

	.target	sm_100

	.elftype	@"ET_EXEC"


//--------------------- .note.nv.tkinfo           --------------------------
	.section	.note.nv.tkinfo,"",@"SHT_NOTE"
	.sectionflags	@"SHF_NOTE_NV_TKINFO"
	.tkinfo
        /*0018*/ 	.word	0x00000002
        /*0030*/ 	.string	""
        /*0030*/ 	.string	"ptxas"
        /*0030*/ 	.string	"Cuda compilation tools, release 13.0, V13.0.88"
        /*0030*/ 	.string	"Build cuda_13.0.r13.0/compiler.36424714_0"
        /*0030*/ 	.string	"-arch sm_100 -m 64 "



//--------------------- .note.nv.cuinfo           --------------------------
	.section	.note.nv.cuinfo,"",@"SHT_NOTE"
	.sectionflags	@"SHF_NOTE_NV_CUINFO"
        /*0018*/ 	.short	0x0002
        /*001a*/ 	.short	0x0064
        /*001c*/ 	.short	0x0082
	.zero		2


//--------------------- .nv.info                  --------------------------
	.section	.nv.info,"",@"SHT_CUDA_INFO"
	.align	4


	//----- nvinfo : EIATTR_REGCOUNT
	.align		4
        /*0000*/ 	.byte	0x04, 0x2f
        /*0002*/ 	.short	(.L_1 - .L_0)
	.align		4
.L_0:
        /*0004*/ 	.word	index@(_Z17cooperativeKernelPfi)
        /*0008*/ 	.word	0x0000000e


	//----- nvinfo : EIATTR_FRAME_SIZE
	.align		4
.L_1:
        /*000c*/ 	.byte	0x04, 0x11
        /*000e*/ 	.short	(.L_3 - .L_2)
	.align		4
.L_2:
        /*0010*/ 	.word	index@(_Z17cooperativeKernelPfi)
        /*0014*/ 	.word	0x00000000


	//----- nvinfo : EIATTR_MIN_STACK_SIZE
	.align		4
.L_3:
        /*0018*/ 	.byte	0x04, 0x12
        /*001a*/ 	.short	(.L_5 - .L_4)
	.align		4
.L_4:
        /*001c*/ 	.word	index@(_Z17cooperativeKernelPfi)
        /*0020*/ 	.word	0x00000000
.L_5:


//--------------------- .nv.compat                --------------------------
	.section	.nv.compat,"",@"SHT_CUDA_COMPAT_INFO"
	.align	4
        /*0000*/ 	.byte	0x02, 0x09, 0x00, 0x00, 0x02, 0x02, 0x01, 0x00, 0x02, 0x05, 0x05, 0x00, 0x03, 0x07, 0x01, 0x01
        /*0010*/ 	.byte	0x02, 0x03, 0x00, 0x00, 0x02, 0x06, 0x01, 0x00, 0x04, 0x0b, 0x08, 0x00, 0x09, 0x00, 0x00, 0x00
        /*0020*/ 	.byte	0x00, 0x00, 0x00, 0x00


//--------------------- .nv.info._Z17cooperativeKernelPfi --------------------------
	.section	.nv.info._Z17cooperativeKernelPfi,"",@"SHT_CUDA_INFO"
	.sectionflags	@""
	.align	4


	//----- nvinfo : EIATTR_CUDA_API_VERSION
	.align		4
        /*0000*/ 	.byte	0x04, 0x37
        /*0002*/ 	.short	(.L_7 - .L_6)
.L_6:
        /*0004*/ 	.word	0x00000082


	//----- nvinfo : EIATTR_KPARAM_INFO
	.align		4
.L_7:
        /*0008*/ 	.byte	0x04, 0x17
        /*000a*/ 	.short	(.L_9 - .L_8)
.L_8:
        /*000c*/ 	.word	0x00000000
        /*0010*/ 	.short	0x0001
        /*0012*/ 	.short	0x0008
        /*0014*/ 	.byte	0x00, 0xf0, 0x11, 0x00


	//----- nvinfo : EIATTR_KPARAM_INFO
	.align		4
.L_9:
        /*0018*/ 	.byte	0x04, 0x17
        /*001a*/ 	.short	(.L_11 - .L_10)
.L_10:
        /*001c*/ 	.word	0x00000000
        /*0020*/ 	.short	0x0000
        /*0022*/ 	.short	0x0000
        /*0024*/ 	.byte	0x00, 0xf5, 0x21, 0x00


	//----- nvinfo : EIATTR_SPARSE_MMA_MASK
	.align		4
.L_11:
        /*0028*/ 	.byte	0x03, 0x50
        /*002a*/ 	.short	0x0000


	//----- nvinfo : EIATTR_MAXREG_COUNT
	.align		4
        /*002c*/ 	.byte	0x03, 0x1b
        /*002e*/ 	.short	0x00ff


	//----- nvinfo : EIATTR_NUM_BARRIERS
	.align		4
        /*0030*/ 	.byte	0x02, 0x4c
        /*0032*/ 	.byte	0x01
	.zero		1


	//----- nvinfo : EIATTR_MERCURY_ISA_VERSION
	.align		4
        /*0034*/ 	.byte	0x03, 0x5f
        /*0036*/ 	.short	0x0101


	//----- nvinfo : EIATTR_COOP_GROUP_MASK_REGIDS
	.align		4
        /*0038*/ 	.byte	0x04, 0x29
        /*003a*/ 	.short	(.L_13 - .L_12)


	//   ....[0]....
.L_12:
        /*003c*/ 	.word	0xffffffff


	//   ....[1]....
        /*0040*/ 	.word	0xffffffff


	//   ....[2]....
        /*0044*/ 	.word	0xffffffff


	//   ....[3]....
        /*0048*/ 	.word	0xffffffff


	//   ....[4]....
        /*004c*/ 	.word	0xffffffff


	//   ....[5]....
        /*0050*/ 	.word	0xffffffff


	//----- nvinfo : EIATTR_COOP_GROUP_INSTR_OFFSETS
	.align		4
.L_13:
        /*0054*/ 	.byte	0x04, 0x28
        /*0056*/ 	.short	(.L_15 - .L_14)


	//   ....[0]....
.L_14:
        /*0058*/ 	.word	0x00000150


	//   ....[1]....
        /*005c*/ 	.word	0x00000190


	//   ....[2]....
        /*0060*/ 	.word	0x000001b0


	//   ....[3]....
        /*0064*/ 	.word	0x000001d0


	//   ....[4]....
        /*0068*/ 	.word	0x000001f0


	//   ....[5]....
        /*006c*/ 	.word	0x00000210


	//----- nvinfo : EIATTR_VRC_CTA_INIT_COUNT
	.align		4
.L_15:
        /*0070*/ 	.byte	0x02, 0x4a
	.zero		1
	.zero		1


	//----- nvinfo : EIATTR_EXIT_INSTR_OFFSETS
	.align		4
        /*0074*/ 	.byte	0x04, 0x1c
        /*0076*/ 	.short	(.L_17 - .L_16)


	//   ....[0]....
.L_16:
        /*0078*/ 	.word	0x00000160


	//   ....[1]....
        /*007c*/ 	.word	0x00000220


	//   ....[2]....
        /*0080*/ 	.word	0x000002b0


	//   ....[3]....
        /*0084*/ 	.word	0x000002d0


	//----- nvinfo : EIATTR_CRS_STACK_SIZE
	.align		4
.L_17:
        /*0088*/ 	.byte	0x04, 0x1e
        /*008a*/ 	.short	(.L_19 - .L_18)
.L_18:
        /*008c*/ 	.word	0x00000000


	//----- nvinfo : EIATTR_CBANK_PARAM_SIZE
	.align		4
.L_19:
        /*0090*/ 	.byte	0x03, 0x19
        /*0092*/ 	.short	0x000c


	//----- nvinfo : EIATTR_PARAM_CBANK
	.align		4
        /*0094*/ 	.byte	0x04, 0x0a
        /*0096*/ 	.short	(.L_21 - .L_20)
	.align		4
.L_20:
        /*0098*/ 	.word	index@(.nv.constant0._Z17cooperativeKernelPfi)
        /*009c*/ 	.short	0x0380
        /*009e*/ 	.short	0x000c


	//----- nvinfo : EIATTR_SW_WAR
	.align		4
.L_21:
        /*00a0*/ 	.byte	0x04, 0x36
        /*00a2*/ 	.short	(.L_23 - .L_22)
.L_22:
        /*00a4*/ 	.word	0x00000008
.L_23:


//--------------------- .nv.callgraph             --------------------------
	.section	.nv.callgraph,"",@"SHT_CUDA_CALLGRAPH"
	.align	4
	.sectionentsize	8
	.align		4
        /*0000*/ 	.word	0x00000000
	.align		4
        /*0004*/ 	.word	0xffffffff
	.align		4
        /*0008*/ 	.word	0x00000000
	.align		4
        /*000c*/ 	.word	0xfffffffe
	.align		4
        /*0010*/ 	.word	0x00000000
	.align		4
        /*0014*/ 	.word	0xfffffffd
	.align		4
        /*0018*/ 	.word	0x00000000
	.align		4
        /*001c*/ 	.word	0xfffffffc


//--------------------- .text._Z17cooperativeKernelPfi --------------------------
	.section	.text._Z17cooperativeKernelPfi,"ax",@progbits
	.align	128
        .global         _Z17cooperativeKernelPfi
        .type           _Z17cooperativeKernelPfi,@function
        .size           _Z17cooperativeKernelPfi,(.L_x_3 - _Z17cooperativeKernelPfi)
        .other          _Z17cooperativeKernelPfi,@"STO_CUDA_ENTRY STV_DEFAULT"
_Z17cooperativeKernelPfi:
.text._Z17cooperativeKernelPfi:
[----:B------:R-:W-:Y:S01]  /*0000*/  LDC R1, c[0x0][0x37c] ;  /* 0x0000df00ff017b82 */ /* 0x000fe20000000800 */
[----:B------:R-:W0:Y:S07]  /*0010*/  S2R R0, SR_TID.Y ;  /* 0x0000000000007919 */ /* 0x000e2e0000002200 */
[----:B------:R-:W1:Y:S01]  /*0020*/  LDC R5, c[0x0][0x360] ;  /* 0x0000d800ff057b82 */ /* 0x000e620000000800 */
[----:B------:R-:W0:Y:S01]  /*0030*/  LDCU UR5, c[0x0][0x364] ;  /* 0x00006c80ff0577ac */ /* 0x000e220008000800 */
[----:B------:R-:W-:Y:S01]  /*0040*/  BSSY.RECONVERGENT B0, `(.L_x_0) ;  /* 0x0000010000007945 */ /* 0x000fe20003800200 */
[----:B------:R-:W0:Y:S01]  /*0050*/  S2R R7, SR_TID.Z ;  /* 0x0000000000077919 */ /* 0x000e220000002300 */
[----:B------:R-:W2:Y:S01]  /*0060*/  LDCU UR8, c[0x0][0x388] ;  /* 0x00007100ff0877ac */ /* 0x000ea20008000800 */
[----:B------:R-:W1:Y:S03]  /*0070*/  S2R R4, SR_TID.X ;  /* 0x0000000000047919 */ /* 0x000e660000002100 */
[----:B------:R-:W3:Y:S01]  /*0080*/  S2UR UR4, SR_CTAID.X ;  /* 0x00000000000479c3 */ /* 0x000ee20000002500 */
[----:B------:R-:W4:Y:S07]  /*0090*/  LDCU.64 UR6, c[0x0][0x358] ;  /* 0x00006b00ff0677ac */ /* 0x000f2e0008000a00 */
[----:B------:R-:W5:Y:S01]  /*00a0*/  LDC.64 R2, c[0x0][0x380] ;  /* 0x0000e000ff027b82 */ /* 0x000f620000000a00 */
[----:B0-----:R-:W-:-:S04]  /*00b0*/  IMAD R0, R7, UR5, R0 ;  /* 0x0000000507007c24 */ /* 0x001fc8000f8e0200 */
[----:B-1----:R-:W-:-:S04]  /*00c0*/  IMAD R0, R0, R5, R4 ;  /* 0x0000000500007224 */ /* 0x002fc800078e0204 */
[----:B---3--:R-:W-:-:S04]  /*00d0*/  IMAD R5, R5, UR4, R0 ;  /* 0x0000000405057c24 */ /* 0x008fc8000f8e0200 */
[C---:B-----5:R-:W-:Y:S01]  /*00e0*/  IMAD.WIDE R2, R5.reuse, 0x4, R2 ;  /* 0x0000000405027825 */ /* 0x060fe200078e0202 */
[----:B--2---:R-:W-:-:S13]  /*00f0*/  ISETP.GE.AND P0, PT, R5, UR8, PT ;  /* 0x0000000805007c0c */ /* 0x004fda000bf06270 */
[----:B----4-:R-:W-:Y:S05]  /*0100*/  @P0 BRA `(.L_x_1) ;  /* 0x00000000000c0947 */ /* 0x010fea0003800000 */
[----:B------:R-:W2:Y:S02]  /*0110*/  LDG.E R4, desc[UR6][R2.64] ;  /* 0x0000000602047981 */ /* 0x000ea4000c1e1900 */
[----:B--2---:R-:W-:-:S05]  /*0120*/  FADD R7, R4, R4 ;  /* 0x0000000404077221 */ /* 0x004fca0000000000 */
[----:B------:R0:W-:Y:S02]  /*0130*/  STG.E desc[UR6][R2.64], R7 ;  /* 0x0000000702007986 */ /* 0x0001e4000c101906 */
.L_x_1:
[----:B------:R-:W-:Y:S05]  /*0140*/  BSYNC.RECONVERGENT B0 ;  /* 0x0000000000007941 */ /* 0x000fea0003800200 */
.L_x_0:
[----:B------:R-:W-:Y:S06]  /*0150*/  BAR.SYNC.DEFER_BLOCKING 0x0 ;  /* 0x0000000000007b1d */ /* 0x000fec0000010000 */
[----:B------:R-:W-:Y:S05]  /*0160*/  @P0 EXIT ;  /* 0x000000000000094d */ /* 0x000fea0003800000 */
[----:B------:R-:W0:Y:S01]  /*0170*/  LDG.E R4, desc[UR6][R2.64] ;  /* 0x0000000602047981 */ /* 0x000e22000c1e1900 */
[----:B------:R-:W-:-:S03]  /*0180*/  LOP3.LUT P0, RZ, R0, 0x1f, RZ, 0xc0, !PT ;  /* 0x0000001f00ff7812 */ /* 0x000fc6000780c0ff */
[----:B0-----:R-:W0:Y:S02]  /*0190*/  SHFL.DOWN PT, R7, R4, 0x10, 0x1f ;  /* 0x0a001f0004077f89 */ /* 0x001e2400000e0000 */
[----:B0-----:R-:W-:-:S05]  /*01a0*/  FADD R7, R4, R7 ;  /* 0x0000000704077221 */ /* 0x001fca0000000000 */
[----:B------:R-:W0:Y:S02]  /*01b0*/  SHFL.DOWN PT, R6, R7, 0x8, 0x1f ;  /* 0x09001f0007067f89 */ /* 0x000e2400000e0000 */
[----:B0-----:R-:W-:-:S05]  /*01c0*/  FADD R6, R7, R6 ;  /* 0x0000000607067221 */ /* 0x001fca0000000000 */
[----:B------:R-:W0:Y:S02]  /*01d0*/  SHFL.DOWN PT, R9, R6, 0x4, 0x1f ;  /* 0x08801f0006097f89 */ /* 0x000e2400000e0000 */
[----:B0-----:R-:W-:-:S05]  /*01e0*/  FADD R9, R6, R9 ;  /* 0x0000000906097221 */ /* 0x001fca0000000000 */
[----:B------:R-:W0:Y:S02]  /*01f0*/  SHFL.DOWN PT, R8, R9, 0x2, 0x1f ;  /* 0x08401f0009087f89 */ /* 0x000e2400000e0000 */
[----:B0-----:R-:W-:-:S05]  /*0200*/  FADD R8, R9, R8 ;  /* 0x0000000809087221 */ /* 0x001fca0000000000 */
[----:B------:R0:W1:Y:S01]  /*0210*/  SHFL.DOWN PT, R11, R8, 0x1, 0x1f ;  /* 0x08201f00080b7f89 */ /* 0x00006200000e0000 */
[----:B------:R-:W-:Y:S05]  /*0220*/  @P0 EXIT ;  /* 0x000000000000094d */ /* 0x000fea0003800000 */
[----:B------:R-:W-:Y:S01]  /*0230*/  USHF.R.S32.HI UR4, URZ, 0x1f, UR8 ;  /* 0x0000001fff047899 */ /* 0x000fe20008011408 */
[----:B------:R-:W-:Y:S01]  /*0240*/  SHF.R.S32.HI R0, RZ, 0x1f, R5 ;  /* 0x0000001fff007819 */ /* 0x000fe20000011405 */
[----:B-1----:R-:W-:Y:S02]  /*0250*/  FADD R11, R8, R11 ;  /* 0x0000000b080b7221 */ /* 0x002fe40000000000 */
[----:B------:R-:W-:Y:S01]  /*0260*/  ULEA.HI UR4, UR4, UR8, URZ, 0x5 ;  /* 0x0000000804047291 */ /* 0x000fe2000f8f28ff */
[----:B------:R-:W-:-:S03]  /*0270*/  LEA.HI R0, R0, R5, RZ, 0x5 ;  /* 0x0000000500007211 */ /* 0x000fc600078f28ff */
[----:B------:R-:W-:Y:S01]  /*0280*/  USHF.R.S32.HI UR4, URZ, 0x5, UR4 ;  /* 0x00000005ff047899 */ /* 0x000fe20008011404 */
[----:B------:R-:W-:-:S05]  /*0290*/  SHF.R.S32.HI R0, RZ, 0x5, R0 ;  /* 0x00000005ff007819 */ /* 0x000fca0000011400 */
[----:B------:R-:W-:-:S13]  /*02a0*/  ISETP.GE.AND P0, PT, R0, UR4, PT ;  /* 0x0000000400007c0c */ /* 0x000fda000bf06270 */
[----:B------:R-:W-:Y:S05]  /*02b0*/  @P0 EXIT ;  /* 0x000000000000094d */ /* 0x000fea0003800000 */
[----:B------:R-:W-:Y:S01]  /*02c0*/  STG.E desc[UR6][R2.64], R11 ;  /* 0x0000000b02007986 */ /* 0x000fe2000c101906 */
[----:B------:R-:W-:Y:S05]  /*02d0*/  EXIT ;  /* 0x000000000000794d */ /* 0x000fea0003800000 */
.L_x_2:
[----:B------:R-:W-:-:S00]  /*02e0*/  BRA `(.L_x_2) ;  /* 0xfffffffc00fc7947 */ /* 0x000fc0000383ffff */
[----:B------:R-:W-:-:S00]  /*02f0*/  NOP ;  /* 0x0000000000007918 */ /* 0x000fc00000000000 */
        /* <DEDUP_REMOVED lines=8> */
.L_x_3:


//--------------------- .nv.shared.reserved.0     --------------------------
	.section	.nv.shared.reserved.0,"aw",@nobits
	.weak		__nv_reservedSMEM_offset_0_alias
	.size		__nv_reservedSMEM_offset_0_alias, 0, 64
	.other		__nv_reservedSMEM_offset_0_alias,@"STO_CUDA_RESERVED_SHARED STV_DEFAULT"
__nv_reservedSMEM_offset_0_alias:
	.zero		0
	.zero		64


//--------------------- .nv.constant0._Z17cooperativeKernelPfi --------------------------
	.section	.nv.constant0._Z17cooperativeKernelPfi,"a",@progbits
	.sectionflags	@""
	.align	4
.nv.constant0._Z17cooperativeKernelPfi:
	.zero		908


//--------------------- SYMBOLS --------------------------

	.type		.nv.reservedSmem.offset0,@object
	.size		.nv.reservedSmem.offset0,0x4
